//
// Generated by NVIDIA NVVM Compiler
//
// Compiler Build ID: CL-36424714
// Cuda compilation tools, release 13.0, V13.0.88
// Based on NVVM 20.0.0
//

.version 9.0
.target sm_100
.address_size 64

	// .globl	_Z6tracerPfS_
.extern .func  (.param .b32 func_retval0) vprintf
(
	.param .b64 vprintf_param_0,
	.param .b64 vprintf_param_1
)
;
.global .align 1 .b8 $str[3] = {98, 98};

.visible .entry _Z6tracerPfS_(
	.param .u64 .ptr .align 1 _Z6tracerPfS__param_0,
	.param .u64 .ptr .align 1 _Z6tracerPfS__param_1
)
{
	.reg .pred 	%p<11>;
	.reg .b32 	%r<15>;
	.reg .b32 	%f<56>;
	.reg .b64 	%rd<9>;
	.reg .b64 	%fd<3>;

	ld.param.u64 	%rd2, [_Z6tracerPfS__param_0];
	ld.param.u64 	%rd3, [_Z6tracerPfS__param_1];
	cvta.to.global.u64 	%rd4, %rd3;
	cvta.to.global.u64 	%rd1, %rd2;
	mov.u32 	%r2, %ctaid.x;
	mov.u32 	%r3, %ntid.x;
	mov.u32 	%r4, %tid.x;
	mad.lo.s32 	%r1, %r2, %r3, %r4;
	ld.global.f32 	%f22, [%rd4+12];
	ld.global.f32 	%f1, [%rd4];
	sub.f32 	%f2, %f22, %f1;
	ld.global.f32 	%f23, [%rd4+16];
	ld.global.f32 	%f3, [%rd4+4];
	sub.f32 	%f4, %f23, %f3;
	ld.global.f32 	%f24, [%rd4+20];
	ld.global.f32 	%f5, [%rd4+8];
	sub.f32 	%f6, %f24, %f5;
	ld.global.f32 	%f25, [%rd4+24];
	sub.f32 	%f7, %f25, %f1;
	ld.global.f32 	%f26, [%rd4+28];
	sub.f32 	%f8, %f26, %f3;
	ld.global.f32 	%f27, [%rd4+32];
	sub.f32 	%f9, %f27, %f5;
	neg.f32 	%f28, %f8;
	mul.f32 	%f29, %f9, 0f00000000;
	sub.f32 	%f10, %f28, %f29;
	add.f32 	%f11, %f7, %f29;
	mul.f32 	%f30, %f7, 0f00000000;
	mul.f32 	%f31, %f8, 0f00000000;
	sub.f32 	%f12, %f30, %f31;
	mul.f32 	%f32, %f4, %f11;
	fma.rn.f32 	%f33, %f2, %f10, %f32;
	fma.rn.f32 	%f13, %f6, %f12, %f33;
	abs.f32 	%f34, %f13;
	cvt.f64.f32 	%fd1, %f34;
	setp.lt.f64 	%p1, %fd1, 0d3EE4F8B588E368F1;
	@%p1 bra 	$L__BB0_5;
	shr.s32 	%r5, %r1, 31;
	shr.u32 	%r6, %r5, 27;
	add.s32 	%r7, %r1, %r6;
	shr.s32 	%r8, %r7, 5;
	sub.s32 	%r9, 16, %r8;
	cvt.rn.f32.s32 	%f35, %r9;
	and.b32  	%r10, %r7, -32;
	sub.s32 	%r11, %r1, %r10;
	add.s32 	%r12, %r11, -16;
	cvt.rn.f32.s32 	%f36, %r12;
	rcp.rn.f32 	%f14, %f13;
	sub.f32 	%f15, %f36, %f1;
	sub.f32 	%f16, %f35, %f3;
	mov.f32 	%f37, 0f41200000;
	sub.f32 	%f17, %f37, %f5;
	mul.f32 	%f38, %f11, %f16;
	fma.rn.f32 	%f39, %f10, %f15, %f38;
	fma.rn.f32 	%f40, %f12, %f17, %f39;
	mul.f32 	%f18, %f14, %f40;
	setp.lt.f32 	%p2, %f18, 0f00000000;
	setp.gt.f32 	%p3, %f18, 0f3F800000;
	or.pred  	%p4, %p2, %p3;
	@%p4 bra 	$L__BB0_5;
	mul.f32 	%f41, %f4, %f17;
	mul.f32 	%f42, %f6, %f16;
	sub.f32 	%f19, %f41, %f42;
	mul.f32 	%f43, %f6, %f15;
	mul.f32 	%f44, %f2, %f17;
	sub.f32 	%f20, %f43, %f44;
	mul.f32 	%f45, %f2, %f16;
	mul.f32 	%f46, %f4, %f15;
	sub.f32 	%f21, %f45, %f46;
	mul.f32 	%f47, %f20, 0f00000000;
	fma.rn.f32 	%f48, %f19, 0f00000000, %f47;
	sub.f32 	%f49, %f48, %f21;
	mul.f32 	%f50, %f14, %f49;
	setp.lt.f32 	%p5, %f50, 0f00000000;
	add.f32 	%f51, %f18, %f50;
	setp.gt.f32 	%p6, %f51, 0f3F800000;
	or.pred  	%p7, %p5, %p6;
	@%p7 bra 	$L__BB0_5;
	mul.f32 	%f52, %f8, %f20;
	fma.rn.f32 	%f53, %f7, %f19, %f52;
	fma.rn.f32 	%f54, %f9, %f21, %f53;
	mul.f32 	%f55, %f14, %f54;
	cvt.f64.f32 	%fd2, %f55;
	setp.leu.f64 	%p8, %fd2, 0d3EE4F8B588E368F1;
	setp.equ.f32 	%p9, %f55, 0f7F800000;
	or.pred  	%p10, %p8, %p9;
	@%p10 bra 	$L__BB0_5;
	mul.wide.s32 	%rd5, %r1, 4;
	add.s64 	%rd6, %rd1, %rd5;
	mov.b32 	%r13, 1065353216;
	st.global.u32 	[%rd6], %r13;
	bra.uni 	$L__BB0_6;
$L__BB0_5:
	mul.wide.s32 	%rd7, %r1, 4;
	add.s64 	%rd8, %rd1, %rd7;
	mov.b32 	%r14, 0;
	st.global.u32 	[%rd8], %r14;
$L__BB0_6:
	ret;

}
	// .globl	_Z5hellov
.visible .entry _Z5hellov()
{
	.reg .b32 	%r<3>;
	.reg .b64 	%rd<3>;

	mov.u64 	%rd1, $str;
	cvta.global.u64 	%rd2, %rd1;
	{ // callseq 0, 0
	.param .b64 param0;
	st.param.b64 	[param0], %rd2;
	.param .b64 param1;
	st.param.b64 	[param1], 0;
	.param .b32 retval0;
	call.uni (retval0), 
	vprintf, 
	(
	param0, 
	param1
	);
	ld.param.b32 	%r1, [retval0];
	} // callseq 0
	ret;

}


// ===== COMPILED SASS (sm_100) =====

	.target	sm_100

	.elftype	@"ET_EXEC"


//--------------------- .note.nv.tkinfo           --------------------------
	.section	.note.nv.tkinfo,"",@"SHT_NOTE"
	.sectionflags	@"SHF_NOTE_NV_TKINFO"
	.tkinfo
        /*0018*/ 	.word	0x00000002
        /*0030*/ 	.string	""
        /*0030*/ 	.string	"ptxas"
        /*0030*/ 	.string	"Cuda compilation tools, release 13.0, V13.0.88"
        /*0030*/ 	.string	"Build cuda_13.0.r13.0/compiler.36424714_0"
        /*0030*/ 	.string	"-arch sm_100 -m 64 "



//--------------------- .note.nv.cuinfo           --------------------------
	.section	.note.nv.cuinfo,"",@"SHT_NOTE"
	.sectionflags	@"SHF_NOTE_NV_CUINFO"
        /*0018*/ 	.short	0x0002
        /*001a*/ 	.short	0x0064
        /*001c*/ 	.short	0x0082
	.zero		2


//--------------------- .nv.info                  --------------------------
	.section	.nv.info,"",@"SHT_CUDA_INFO"
	.align	4


	//----- nvinfo : EIATTR_REGCOUNT
	.align		4
        /*0000*/ 	.byte	0x04, 0x2f
        /*0002*/ 	.short	(.L_2 - .L_1)
	.align		4
.L_1:
        /*0004*/ 	.word	index@(_Z6tracerPfS_)
        /*0008*/ 	.word	0x0000001c


	//----- nvinfo : EIATTR_FRAME_SIZE
	.align		4
.L_2:
        /*000c*/ 	.byte	0x04, 0x11
        /*000e*/ 	.short	(.L_4 - .L_3)
	.align		4
.L_3:
        /*0010*/ 	.word	index@($__internal_0_$__cuda_sm20_rcp_rn_f32_slowpath)
        /*0014*/ 	.word	0x00000000


	//----- nvinfo : EIATTR_FRAME_SIZE
	.align		4
.L_4:
        /*0018*/ 	.byte	0x04, 0x11
        /*001a*/ 	.short	(.L_6 - .L_5)
	.align		4
.L_5:
        /*001c*/ 	.word	index@(_Z6tracerPfS_)
        /*0020*/ 	.word	0x00000000


	//----- nvinfo : EIATTR_REGCOUNT
	.align		4
.L_6:
        /*0024*/ 	.byte	0x04, 0x2f
        /*0026*/ 	.short	(.L_8 - .L_7)
	.align		4
.L_7:
        /*0028*/ 	.word	index@(_Z5hellov)
        /*002c*/ 	.word	0x00000018


	//----- nvinfo : EIATTR_FRAME_SIZE
	.align		4
.L_8:
        /*0030*/ 	.byte	0x04, 0x11
        /*0032*/ 	.short	(.L_10 - .L_9)
	.align		4
.L_9:
        /*0034*/ 	.word	index@(_Z5hellov)
        /*0038*/ 	.word	0x00000000


	//----- nvinfo : EIATTR_MIN_STACK_SIZE
	.align		4
.L_10:
        /*003c*/ 	.byte	0x04, 0x12
        /*003e*/ 	.short	(.L_12 - .L_11)
	.align		4
.L_11:
        /*0040*/ 	.word	index@(_Z5hellov)
        /*0044*/ 	.word	0x00000000


	//----- nvinfo : EIATTR_MIN_STACK_SIZE
	.align		4
.L_12:
        /*0048*/ 	.byte	0x04, 0x12
        /*004a*/ 	.short	(.L_14 - .L_13)
	.align		4
.L_13:
        /*004c*/ 	.word	index@(_Z6tracerPfS_)
        /*0050*/ 	.word	0x00000000
.L_14:


//--------------------- .nv.compat                --------------------------
	.section	.nv.compat,"",@"SHT_CUDA_COMPAT_INFO"
	.align	4
        /*0000*/ 	.byte	0x02, 0x09, 0x00, 0x00, 0x02, 0x02, 0x01, 0x00, 0x02, 0x05, 0x05, 0x00, 0x03, 0x07, 0x01, 0x01
        /*0010*/ 	.byte	0x02, 0x03, 0x00, 0x00, 0x02, 0x06, 0x01, 0x00, 0x04, 0x0b, 0x08, 0x00, 0x01, 0x00, 0x00, 0x00
        /*0020*/ 	.byte	0x00, 0x00, 0x00, 0x00


//--------------------- .nv.info._Z5hellov        --------------------------
	.section	.nv.info._Z5hellov,"",@"SHT_CUDA_INFO"
	.sectionflags	@""
	.align	4


	//----- nvinfo : EIATTR_CUDA_API_VERSION
	.align		4
        /*0000*/ 	.byte	0x04, 0x37
        /*0002*/ 	.short	(.L_16 - .L_15)
.L_15:
        /*0004*/ 	.word	0x00000082


	//----- nvinfo : EIATTR_SPARSE_MMA_MASK
	.align		4
.L_16:
        /*0008*/ 	.byte	0x03, 0x50
        /*000a*/ 	.short	0x0000


	//----- nvinfo : EIATTR_MAXREG_COUNT
	.align		4
        /*000c*/ 	.byte	0x03, 0x1b
        /*000e*/ 	.short	0x00ff


	//----- nvinfo : EIATTR_EXTERNS
	.align		4
        /*0010*/ 	.byte	0x04, 0x0f
        /*0012*/ 	.short	(.L_18 - .L_17)


	//   ....[0]....
	.align		4
.L_17:
        /*0014*/ 	.word	index@(vprintf)


	//----- nvinfo : EIATTR_MERCURY_ISA_VERSION
	.align		4
.L_18:
        /*0018*/ 	.byte	0x03, 0x5f
        /*001a*/ 	.short	0x0101


	//----- nvinfo : EIATTR_VRC_CTA_INIT_COUNT
	.align		4
        /*001c*/ 	.byte	0x02, 0x4a
	.zero		1
	.zero		1


	//----- nvinfo : EIATTR_SYSCALL_OFFSETS
	.align		4
        /*0020*/ 	.byte	0x04, 0x46
        /*0022*/ 	.short	(.L_20 - .L_19)


	//   ....[0]....
.L_19:
        /*0024*/ 	.word	0x00000080


	//----- nvinfo : EIATTR_EXIT_INSTR_OFFSETS
	.align		4
.L_20:
        /*0028*/ 	.byte	0x04, 0x1c
        /*002a*/ 	.short	(.L_22 - .L_21)


	//   ....[0]....
.L_21:
        /*002c*/ 	.word	0x00000090


	//----- nvinfo : EIATTR_SW_WAR
	.align		4
.L_22:
        /*0030*/ 	.byte	0x04, 0x36
        /*0032*/ 	.short	(.L_24 - .L_23)
.L_23:
        /*0034*/ 	.word	0x00000008
.L_24:


//--------------------- .nv.info._Z6tracerPfS_    --------------------------
	.section	.nv.info._Z6tracerPfS_,"",@"SHT_CUDA_INFO"
	.sectionflags	@""
	.align	4


	//----- nvinfo : EIATTR_CUDA_API_VERSION
	.align		4
        /*0000*/ 	.byte	0x04, 0x37
        /*0002*/ 	.short	(.L_26 - .L_25)
.L_25:
        /*0004*/ 	.word	0x00000082


	//----- nvinfo : EIATTR_KPARAM_INFO
	.align		4
.L_26:
        /*0008*/ 	.byte	0x04, 0x17
        /*000a*/ 	.short	(.L_28 - .L_27)
.L_27:
        /*000c*/ 	.word	0x00000000
        /*0010*/ 	.short	0x0001
        /*0012*/ 	.short	0x0008
        /*0014*/ 	.byte	0x00, 0xf5, 0x21, 0x00


	//----- nvinfo : EIATTR_KPARAM_INFO
	.align		4
.L_28:
        /*0018*/ 	.byte	0x04, 0x17
        /*001a*/ 	.short	(.L_30 - .L_29)
.L_29:
        /*001c*/ 	.word	0x00000000
        /*0020*/ 	.short	0x0000
        /*0022*/ 	.short	0x0000
        /*0024*/ 	.byte	0x00, 0xf5, 0x21, 0x00


	//----- nvinfo : EIATTR_SPARSE_MMA_MASK
	.align		4
.L_30:
        /*0028*/ 	.byte	0x03, 0x50
        /*002a*/ 	.short	0x0000


	//----- nvinfo : EIATTR_MAXREG_COUNT
	.align		4
        /*002c*/ 	.byte	0x03, 0x1b
        /*002e*/ 	.short	0x00ff


	//----- nvinfo : EIATTR_MERCURY_ISA_VERSION
	.align		4
        /*0030*/ 	.byte	0x03, 0x5f
        /*0032*/ 	.short	0x0101


	//----- nvinfo : EIATTR_VRC_CTA_INIT_COUNT
	.align		4
        /*0034*/ 	.byte	0x02, 0x4a
	.zero		1
	.zero		1


	//----- nvinfo : EIATTR_EXIT_INSTR_OFFSETS
	.align		4
        /*0038*/ 	.byte	0x04, 0x1c
        /*003a*/ 	.short	(.L_32 - .L_31)


	//   ....[0]....
.L_31:
        /*003c*/ 	.word	0x000005c0


	//   ....[1]....
        /*0040*/ 	.word	0x00000610


	//----- nvinfo : EIATTR_CRS_STACK_SIZE
	.align		4
.L_32:
        /*0044*/ 	.byte	0x04, 0x1e
        /*0046*/ 	.short	(.L_34 - .L_33)
.L_33:
        /*0048*/ 	.word	0x00000000


	//----- nvinfo : EIATTR_CBANK_PARAM_SIZE
	.align		4
.L_34:
        /*004c*/ 	.byte	0x03, 0x19
        /*004e*/ 	.short	0x0010


	//----- nvinfo : EIATTR_PARAM_CBANK
	.align		4
        /*0050*/ 	.byte	0x04, 0x0a
        /*0052*/ 	.short	(.L_36 - .L_35)
	.align		4
.L_35:
        /*0054*/ 	.word	index@(.nv.constant0._Z6tracerPfS_)
        /*0058*/ 	.short	0x0380
        /*005a*/ 	.short	0x0010


	//----- nvinfo : EIATTR_SW_WAR
	.align		4
.L_36:
        /*005c*/ 	.byte	0x04, 0x36
        /*005e*/ 	.short	(.L_38 - .L_37)
.L_37:
        /*0060*/ 	.word	0x00000008
.L_38:


//--------------------- .nv.callgraph             --------------------------
	.section	.nv.callgraph,"",@"SHT_CUDA_CALLGRAPH"
	.align	4
	.sectionentsize	8
	.align		4
        /*0000*/ 	.word	0x00000000
	.align		4
        /*0004*/ 	.word	0xffffffff
	.align		4
        /*0008*/ 	.word	index@(_Z5hellov)
	.align		4
        /*000c*/ 	.word	index@(vprintf)
	.align		4
        /*0010*/ 	.word	0x00000000
	.align		4
        /*0014*/ 	.word	0xfffffffe
	.align		4
        /*0018*/ 	.word	0x00000000
	.align		4
        /*001c*/ 	.word	0xfffffffd
	.align		4
        /*0020*/ 	.word	0x00000000
	.align		4
        /*0024*/ 	.word	0xfffffffc


//--------------------- .nv.constant4             --------------------------
	.section	.nv.constant4,"a",@progbits
	.align	8
	.align		8
.nv.constant4:
        /*0000*/ 	.dword	vprintf
	.align		8
        /*0008*/ 	.dword	$str


//--------------------- .text._Z5hellov           --------------------------
	.section	.text._Z5hellov,"ax",@progbits
	.align	128
        .global         _Z5hellov
        .type           _Z5hellov,@function
        .size           _Z5hellov,(.L_x_11 - _Z5hellov)
        .other          _Z5hellov,@"STO_CUDA_ENTRY STV_DEFAULT"
_Z5hellov:
.text._Z5hellov:
[----:B------:R-:W0:Y:S01]  /*0000*/  LDC R1, c[0x0][0x37c] ;  /* 0x0000df00ff017b82 */ /* 0x000e220000000800 */
[----:B------:R-:W-:Y:S01]  /*0010*/  MOV R0, 0x0 ;  /* 0x0000000000007802 */ /* 0x000fe20000000f00 */
[----:B------:R-:W1:Y:S01]  /*0020*/  LDCU.64 UR4, c[0x4][0x8] ;  /* 0x01000100ff0477ac */ /* 0x000e620008000a00 */
[----:B------:R-:W-:-:S05]  /*0030*/  CS2R R6, SRZ ;  /* 0x0000000000067805 */ /* 0x000fca000001ff00 */
[----:B------:R2:W3:Y:S01]  /*0040*/  LDC.64 R2, c[0x4][R0] ;  /* 0x0100000000027b82 */ /* 0x0004e20000000a00 */
[----:B-1----:R-:W-:Y:S02]  /*0050*/  IMAD.U32 R4, RZ, RZ, UR4 ;  /* 0x00000004ff047e24 */ /* 0x002fe4000f8e00ff */
[----:B--2---:R-:W-:-:S07]  /*0060*/  IMAD.U32 R5, RZ, RZ, UR5 ;  /* 0x00000005ff057e24 */ /* 0x004fce000f8e00ff */
[----:B------:R-:W-:-:S07]  /*0070*/  LEPC R20, `(.L_x_0) ;  /* 0x000000001014794e */ /* 0x000fce0000000000 */
[----:B0--3--:R-:W-:Y:S05]  /*0080*/  CALL.ABS.NOINC R2 ;  /* 0x0000000002007343 */ /* 0x009fea0003c00000 */
.L_x_0:
[----:B------:R-:W-:Y:S05]  /*0090*/  EXIT ;  /* 0x000000000000794d */ /* 0x000fea0003800000 */
.L_x_1:
[----:B------:R-:W-:-:S00]  /*00a0*/  BRA `(.L_x_1) ;  /* 0xfffffffc00fc7947 */ /* 0x000fc0000383ffff */
[----:B------:R-:W-:-:S00]  /*00b0*/  NOP ;  /* 0x0000000000007918 */ /* 0x000fc00000000000 */
        /* <DEDUP_REMOVED lines=12> */
.L_x_11:


//--------------------- .text._Z6tracerPfS_       --------------------------
	.section	.text._Z6tracerPfS_,"ax",@progbits
	.align	128
        .global         _Z6tracerPfS_
        .type           _Z6tracerPfS_,@function
        .size           _Z6tracerPfS_,(.L_x_10 - _Z6tracerPfS_)
        .other          _Z6tracerPfS_,@"STO_CUDA_ENTRY STV_DEFAULT"
_Z6tracerPfS_:
.text._Z6tracerPfS_:
[----:B------:R-:W-:Y:S08]  /*0000*/  LDC R1, c[0x0][0x37c] ;  /* 0x0000df00ff017b82 */ /* 0x000ff00000000800 */
[----:B------:R-:W0:Y:S01]  /*0010*/  LDC.64 R14, c[0x0][0x388] ;  /* 0x0000e200ff0e7b82 */ /* 0x000e220000000a00 */
[----:B------:R-:W0:Y:S02]  /*0020*/  LDCU.64 UR4, c[0x0][0x358] ;  /* 0x00006b00ff0477ac */ /* 0x000e240008000a00 */
[----:B0-----:R-:W2:Y:S04]  /*0030*/  LDG.E R5, desc[UR4][R14.64] ;  /* 0x000000040e057981 */ /* 0x001ea8000c1e1900 */
[----:B------:R-:W3:Y:S04]  /*0040*/  LDG.E R6, desc[UR4][R14.64+0x8] ;  /* 0x000008040e067981 */ /* 0x000ee8000c1e1900 */
[----:B------:R-:W2:Y:S04]  /*0050*/  LDG.E R0, desc[UR4][R14.64+0x18] ;  /* 0x000018040e007981 */ /* 0x000ea8000c1e1900 */
[----:B------:R-:W3:Y:S04]  /*0060*/  LDG.E R9, desc[UR4][R14.64+0x20] ;  /* 0x000020040e097981 */ /* 0x000ee8000c1e1900 */
[----:B------:R-:W4:Y:S04]  /*0070*/  LDG.E R7, desc[UR4][R14.64+0x4] ;  /* 0x000004040e077981 */ /* 0x000f28000c1e1900 */
[----:B------:R-:W4:Y:S04]  /*0080*/  LDG.E R8, desc[UR4][R14.64+0x1c] ;  /* 0x00001c040e087981 */ /* 0x000f28000c1e1900 */
[----:B------:R-:W5:Y:S04]  /*0090*/  LDG.E R10, desc[UR4][R14.64+0x10] ;  /* 0x000010040e0a7981 */ /* 0x000f68000c1e1900 */
[----:B------:R-:W5:Y:S04]  /*00a0*/  LDG.E R12, desc[UR4][R14.64+0xc] ;  /* 0x00000c040e0c7981 */ /* 0x000f68000c1e1900 */
[----:B------:R0:W5:Y:S01]  /*00b0*/  LDG.E R17, desc[UR4][R14.64+0x14] ;  /* 0x000014040e117981 */ /* 0x000162000c1e1900 */
[----:B------:R-:W1:Y:S01]  /*00c0*/  S2UR UR6, SR_CTAID.X ;  /* 0x00000000000679c3 */ /* 0x000e620000002500 */
[----:B------:R-:W-:Y:S01]  /*00d0*/  UMOV UR8, 0x88e368f1 ;  /* 0x88e368f100087882 */ /* 0x000fe20000000000 */
[----:B------:R-:W-:Y:S01]  /*00e0*/  UMOV UR9, 0x3ee4f8b5 ;  /* 0x3ee4f8b500097882 */ /* 0x000fe20000000000 */
[----:B------:R-:W1:Y:S05]  /*00f0*/  S2R R21, SR_TID.X ;  /* 0x0000000000157919 */ /* 0x000e6a0000002100 */
[----:B------:R-:W1:Y:S02]  /*0100*/  LDC R4, c[0x0][0x360] ;  /* 0x0000d800ff047b82 */ /* 0x000e640000000800 */
[----:B-1----:R-:W-:-:S02]  /*0110*/  IMAD R4, R4, UR6, R21 ;  /* 0x0000000604047c24 */ /* 0x002fc4000f8e0215 */
[----:B--2---:R-:W-:Y:S01]  /*0120*/  FADD R0, -R5, R0 ;  /* 0x0000000005007221 */ /* 0x004fe20000000100 */
[----:B---3--:R-:W-:-:S04]  /*0130*/  FADD R9, -R6, R9 ;  /* 0x0000000906097221 */ /* 0x008fc80000000100 */
[----:B------:R-:W-:Y:S01]  /*0140*/  FFMA R11, RZ, R9, R0 ;  /* 0x00000009ff0b7223 */ /* 0x000fe20000000000 */
[----:B----4-:R-:W-:Y:S01]  /*0150*/  FADD R8, -R7, R8 ;  /* 0x0000000807087221 */ /* 0x010fe20000000100 */
[----:B-----5:R-:W-:-:S03]  /*0160*/  FADD R10, R10, -R7 ;  /* 0x800000070a0a7221 */ /* 0x020fc60000000000 */
[----:B------:R-:W-:Y:S01]  /*0170*/  FMUL R3, RZ, R8 ;  /* 0x00000008ff037220 */ /* 0x000fe20000400000 */
[----:B------:R-:W-:Y:S01]  /*0180*/  FFMA R13, -RZ, R9, -R8 ;  /* 0x00000009ff0d7223 */ /* 0x000fe20000000908 */
[----:B------:R-:W-:Y:S01]  /*0190*/  FADD R12, R12, -R5 ;  /* 0x800000050c0c7221 */ /* 0x000fe20000000000 */
[----:B------:R-:W-:Y:S01]  /*01a0*/  FMUL R19, R10, R11 ;  /* 0x0000000b0a137220 */ /* 0x000fe20000400000 */
[----:B0-----:R-:W-:Y:S01]  /*01b0*/  FFMA R15, RZ, R0, -R3 ;  /* 0x00000000ff0f7223 */ /* 0x001fe20000000803 */
[----:B------:R-:W-:Y:S02]  /*01c0*/  FADD R14, R17, -R6 ;  /* 0x80000006110e7221 */ /* 0x000fe40000000000 */
[----:B------:R-:W-:-:S04]  /*01d0*/  FFMA R19, R12, R13, R19 ;  /* 0x0000000d0c137223 */ /* 0x000fc80000000013 */
[----:B------:R-:W-:-:S04]  /*01e0*/  FFMA R2, R14, R15, R19 ;  /* 0x0000000f0e027223 */ /* 0x000fc80000000013 */
[----:B------:R-:W0:Y:S02]  /*01f0*/  F2F.F64.F32 R16, |R2| ;  /* 0x4000000200107310 */ /* 0x000e240000201800 */
[----:B0-----:R-:W-:-:S14]  /*0200*/  DSETP.GEU.AND P0, PT, R16, UR8, PT ;  /* 0x0000000810007e2a */ /* 0x001fdc000bf0e000 */
[----:B------:R-:W-:Y:S05]  /*0210*/  @!P0 BRA `(.L_x_2) ;  /* 0x0000000000f08947 */ /* 0x000fea0003800000 */
[----:B------:R-:W-:Y:S02]  /*0220*/  IADD3 R16, PT, PT, R2, 0x1800000, RZ ;  /* 0x0180000002107810 */ /* 0x000fe40007ffe0ff */
[----:B------:R-:W-:Y:S02]  /*0230*/  SHF.R.S32.HI R3, RZ, 0x1f, R4 ;  /* 0x0000001fff037819 */ /* 0x000fe40000011404 */
[----:B------:R-:W-:Y:S02]  /*0240*/  LOP3.LUT R17, R16, 0x7f800000, RZ, 0xc0, !PT ;  /* 0x7f80000010117812 */ /* 0x000fe400078ec0ff */
[----:B------:R-:W-:Y:S02]  /*0250*/  LEA.HI R3, R3, R4, RZ, 0x5 ;  /* 0x0000000403037211 */ /* 0x000fe400078f28ff */
[----:B------:R-:W-:Y:S02]  /*0260*/  ISETP.GT.U32.AND P0, PT, R17, 0x1ffffff, PT ;  /* 0x01ffffff1100780c */ /* 0x000fe40003f04070 */
[----:B------:R-:W-:-:S02]  /*0270*/  SHF.R.S32.HI R16, RZ, 0x5, R3 ;  /* 0x00000005ff107819 */ /* 0x000fc40000011403 */
[----:B------:R-:W-:Y:S02]  /*0280*/  LOP3.LUT R3, R3, 0xffffffe0, RZ, 0xc0, !PT ;  /* 0xffffffe003037812 */ /* 0x000fe400078ec0ff */
[----:B------:R-:W-:Y:S02]  /*0290*/  IADD3 R16, PT, PT, -R16, 0x10, RZ ;  /* 0x0000001010107810 */ /* 0x000fe40007ffe1ff */
[----:B------:R-:W-:Y:S02]  /*02a0*/  IADD3 R3, PT, PT, R4, -0x10, -R3 ;  /* 0xfffffff004037810 */ /* 0x000fe40007ffe803 */
[----:B------:R-:W-:Y:S02]  /*02b0*/  I2FP.F32.S32 R18, R16 ;  /* 0x0000001000127245 */ /* 0x000fe40000201400 */
[----:B------:R-:W-:Y:S01]  /*02c0*/  I2FP.F32.S32 R16, R3 ;  /* 0x0000000300107245 */ /* 0x000fe20000201400 */
[----:B------:R-:W-:Y:S06]  /*02d0*/  @P0 BRA `(.L_x_3) ;  /* 0x0000000000100947 */ /* 0x000fec0003800000 */
[----:B------:R-:W-:-:S07]  /*02e0*/  MOV R17, 0x300 ;  /* 0x0000030000117802 */ /* 0x000fce0000000f00 */
[----:B------:R-:W-:Y:S05]  /*02f0*/  CALL.REL.NOINC `($__internal_0_$__cuda_sm20_rcp_rn_f32_slowpath) ;  /* 0x0000000000c87944 */ /* 0x000fea0003c00000 */
[----:B------:R-:W-:Y:S01]  /*0300*/  MOV R3, R19 ;  /* 0x0000001300037202 */ /* 0x000fe20000000f00 */
[----:B------:R-:W-:Y:S06]  /*0310*/  BRA `(.L_x_4) ;  /* 0x0000000000107947 */ /* 0x000fec0003800000 */
.L_x_3:
[----:B------:R-:W0:Y:S02]  /*0320*/  MUFU.RCP R3, R2 ;  /* 0x0000000200037308 */ /* 0x000e240000001000 */
[----:B0-----:R-:W-:-:S04]  /*0330*/  FFMA R17, R2, R3, -1 ;  /* 0xbf80000002117423 */ /* 0x001fc80000000003 */
[----:B------:R-:W-:-:S04]  /*0340*/  FADD.FTZ R20, -R17, -RZ ;  /* 0x800000ff11147221 */ /* 0x000fc80000010100 */
[----:B------:R-:W-:-:S07]  /*0350*/  FFMA R3, R3, R20, R3 ;  /* 0x0000001403037223 */ /* 0x000fce0000000003 */
.L_x_4:
[----:B------:R-:W-:Y:S01]  /*0360*/  FADD R7, -R7, R18 ;  /* 0x0000001207077221 */ /* 0x000fe20000000100 */
[----:B------:R-:W-:Y:S01]  /*0370*/  FADD R5, -R5, R16 ;  /* 0x0000001005057221 */ /* 0x000fe20000000100 */
[----:B------:R-:W-:Y:S02]  /*0380*/  BSSY.RECONVERGENT B0, `(.L_x_2) ;  /* 0x0000025000007945 */ /* 0x000fe40003800200 */
[----:B------:R-:W-:Y:S01]  /*0390*/  FMUL R2, R11, R7 ;  /* 0x000000070b027220 */ /* 0x000fe20000400000 */
[----:B------:R-:W-:-:S03]  /*03a0*/  FADD R11, -R6, 10 ;  /* 0x41200000060b7421 */ /* 0x000fc60000000100 */
[----:B------:R-:W-:-:S04]  /*03b0*/  FFMA R2, R13, R5, R2 ;  /* 0x000000050d027223 */ /* 0x000fc80000000002 */
[----:B------:R-:W-:-:S04]  /*03c0*/  FFMA R2, R15, R11, R2 ;  /* 0x0000000b0f027223 */ /* 0x000fc80000000002 */
[----:B------:R-:W-:-:S05]  /*03d0*/  FMUL R17, R2, R3 ;  /* 0x0000000302117220 */ /* 0x000fca0000400000 */
[----:B------:R-:W-:-:S04]  /*03e0*/  FSETP.GT.AND P0, PT, R17, 1, PT ;  /* 0x3f8000001100780b */ /* 0x000fc80003f04000 */
[----:B------:R-:W-:-:S13]  /*03f0*/  FSETP.LT.OR P0, PT, R17, RZ, P0 ;  /* 0x000000ff1100720b */ /* 0x000fda0000701400 */
[----:B------:R-:W-:Y:S05]  /*0400*/  @P0 BRA `(.L_x_5) ;  /* 0x0000000000700947 */ /* 0x000fea0003800000 */
[----:B------:R-:W-:Y:S01]  /*0410*/  FMUL R15, R12, R11 ;  /* 0x0000000b0c0f7220 */ /* 0x000fe20000400000 */
[----:B------:R-:W-:-:S03]  /*0420*/  FMUL R13, R14, R7 ;  /* 0x000000070e0d7220 */ /* 0x000fc60000400000 */
[-C--:B------:R-:W-:Y:S01]  /*0430*/  FFMA R15, R14, R5.reuse, -R15 ;  /* 0x000000050e0f7223 */ /* 0x080fe2000000080f */
[C---:B------:R-:W-:Y:S01]  /*0440*/  FMUL R5, R10.reuse, R5 ;  /* 0x000000050a057220 */ /* 0x040fe20000400000 */
[----:B------:R-:W-:Y:S02]  /*0450*/  FFMA R13, R10, R11, -R13 ;  /* 0x0000000b0a0d7223 */ /* 0x000fe4000000080d */
[----:B------:R-:W-:Y:S01]  /*0460*/  FMUL R2, RZ, R15 ;  /* 0x0000000fff027220 */ /* 0x000fe20000400000 */
[----:B------:R-:W-:-:S03]  /*0470*/  FFMA R12, R12, R7, -R5 ;  /* 0x000000070c0c7223 */ /* 0x000fc60000000805 */
[----:B------:R-:W-:-:S04]  /*0480*/  FFMA R5, RZ, R13, R2 ;  /* 0x0000000dff057223 */ /* 0x000fc80000000002 */
[----:B------:R-:W-:-:S04]  /*0490*/  FADD R2, -R12, R5 ;  /* 0x000000050c027221 */ /* 0x000fc80000000100 */
[----:B------:R-:W-:-:S04]  /*04a0*/  FMUL R2, R2, R3 ;  /* 0x0000000302027220 */ /* 0x000fc80000400000 */
[----:B------:R-:W-:-:S05]  /*04b0*/  FADD R5, R17, R2 ;  /* 0x0000000211057221 */ /* 0x000fca0000000000 */
[----:B------:R-:W-:-:S04]  /*04c0*/  FSETP.GT.AND P0, PT, R5, 1, PT ;  /* 0x3f8000000500780b */ /* 0x000fc80003f04000 */
[----:B------:R-:W-:-:S13]  /*04d0*/  FSETP.LT.OR P0, PT, R2, RZ, P0 ;  /* 0x000000ff0200720b */ /* 0x000fda0000701400 */
[----:B------:R-:W-:Y:S05]  /*04e0*/  @P0 BRA `(.L_x_5) ;  /* 0x0000000000380947 */ /* 0x000fea0003800000 */
[----:B------:R-:W-:Y:S01]  /*04f0*/  FMUL R15, R8, R15 ;  /* 0x0000000f080f7220 */ /* 0x000fe20000400000 */
[----:B------:R-:W-:Y:S01]  /*0500*/  UMOV UR6, 0x88e368f1 ;  /* 0x88e368f100067882 */ /* 0x000fe20000000000 */
[----:B------:R-:W-:Y:S02]  /*0510*/  UMOV UR7, 0x3ee4f8b5 ;  /* 0x3ee4f8b500077882 */ /* 0x000fe40000000000 */
[----:B------:R-:W-:-:S04]  /*0520*/  FFMA R0, R0, R13, R15 ;  /* 0x0000000d00007223 */ /* 0x000fc8000000000f */
[----:B------:R-:W-:-:S04]  /*0530*/  FFMA R0, R9, R12, R0 ;  /* 0x0000000c09007223 */ /* 0x000fc80000000000 */
[----:B------:R-:W-:-:S04]  /*0540*/  FMUL R0, R0, R3 ;  /* 0x0000000300007220 */ /* 0x000fc80000400000 */
[----:B------:R-:W0:Y:S01]  /*0550*/  F2F.F64.F32 R2, R0 ;  /* 0x0000000000027310 */ /* 0x000e220000201800 */
[----:B------:R-:W-:-:S13]  /*0560*/  FSETP.NE.AND P0, PT, R0, +INF , PT ;  /* 0x7f8000000000780b */ /* 0x000fda0003f05000 */
[----:B0-----:R-:W-:-:S14]  /*0570*/  DSETP.LEU.OR P0, PT, R2, UR6, !P0 ;  /* 0x0000000602007e2a */ /* 0x001fdc000c70b400 */
[----:B------:R-:W0:Y:S01]  /*0580*/  @!P0 LDC.64 R2, c[0x0][0x380] ;  /* 0x0000e000ff028b82 */ /* 0x000e220000000a00 */
[----:B------:R-:W-:Y:S01]  /*0590*/  @!P0 MOV R5, 0x3f800000 ;  /* 0x3f80000000058802 */ /* 0x000fe20000000f00 */
[----:B0-----:R-:W-:-:S05]  /*05a0*/  @!P0 IMAD.WIDE R2, R4, 0x4, R2 ;  /* 0x0000000404028825 */ /* 0x001fca00078e0202 */
[----:B------:R0:W-:Y:S01]  /*05b0*/  @!P0 STG.E desc[UR4][R2.64], R5 ;  /* 0x0000000502008986 */ /* 0x0001e2000c101904 */
[----:B------:R-:W-:Y:S05]  /*05c0*/  @!P0 EXIT ;  /* 0x000000000000894d */ /* 0x000fea0003800000 */
.L_x_5:
[----:B------:R-:W-:Y:S05]  /*05d0*/  BSYNC.RECONVERGENT B0 ;  /* 0x0000000000007941 */ /* 0x000fea0003800200 */
.L_x_2:
[----:B0-----:R-:W0:Y:S02]  /*05e0*/  LDC.64 R2, c[0x0][0x380] ;  /* 0x0000e000ff027b82 */ /* 0x001e240000000a00 */
[----:B0-----:R-:W-:-:S05]  /*05f0*/  IMAD.WIDE R2, R4, 0x4, R2 ;  /* 0x0000000404027825 */ /* 0x001fca00078e0202 */
[----:B------:R-:W-:Y:S01]  /*0600*/  STG.E desc[UR4][R2.64], RZ ;  /* 0x000000ff02007986 */ /* 0x000fe2000c101904 */
[----:B------:R-:W-:Y:S05]  /*0610*/  EXIT ;  /* 0x000000000000794d */ /* 0x000fea0003800000 */
        .weak           $__internal_0_$__cuda_sm20_rcp_rn_f32_slowpath
        .type           $__internal_0_$__cuda_sm20_rcp_rn_f32_slowpath,@function
        .size           $__internal_0_$__cuda_sm20_rcp_rn_f32_slowpath,(.L_x_10 - $__internal_0_$__cuda_sm20_rcp_rn_f32_slowpath)
$__internal_0_$__cuda_sm20_rcp_rn_f32_slowpath:
[----:B------:R-:W-:-:S04]  /*0620*/  SHF.L.U32 R3, R2, 0x1, RZ ;  /* 0x0000000102037819 */ /* 0x000fc800000006ff */
[----:B------:R-:W-:-:S04]  /*0630*/  SHF.R.U32.HI R3, RZ, 0x18, R3 ;  /* 0x00000018ff037819 */ /* 0x000fc80000011603 */
[----:B------:R-:W-:-:S13]  /*0640*/  ISETP.NE.U32.AND P0, PT, R3, RZ, PT ;  /* 0x000000ff0300720c */ /* 0x000fda0003f05070 */
[----:B------:R-:W-:Y:S05]  /*0650*/  @P0 BRA `(.L_x_6) ;  /* 0x00000000002c0947 */ /* 0x000fea0003800000 */
[----:B------:R-:W-:-:S04]  /*0660*/  SHF.L.U32 R3, R2, 0x1, RZ ;  /* 0x0000000102037819 */ /* 0x000fc800000006ff */
[----:B------:R-:W-:-:S13]  /*0670*/  ISETP.NE.AND P0, PT, R3, RZ, PT ;  /* 0x000000ff0300720c */ /* 0x000fda0003f05270 */
[----:B------:R2:W3:Y:S01]  /*0680*/  @!P0 MUFU.RCP R3, R2 ;  /* 0x0000000200038308 */ /* 0x0004e20000001000 */
[----:B------:R-:W-:Y:S05]  /*0690*/  @!P0 BRA `(.L_x_7) ;  /* 0x0000000000a48947 */ /* 0x000fea0003800000 */
[----:B------:R-:W-:-:S04]  /*06a0*/  FFMA R19, R2, 1.84467440737095516160e+19, RZ ;  /* 0x5f80000002137823 */ /* 0x000fc800000000ff */
[----:B--2---:R-:W3:Y:S02]  /*06b0*/  MUFU.RCP R2, R19 ;  /* 0x0000001300027308 */ /* 0x004ee40000001000 */
[----:B---3--:R-:W-:-:S04]  /*06c0*/  FFMA R3, R19, R2, -1 ;  /* 0xbf80000013037423 */ /* 0x008fc80000000002 */
[----:B------:R-:W-:-:S04]  /*06d0*/  FADD.FTZ R3, -R3, -RZ ;  /* 0x800000ff03037221 */ /* 0x000fc80000010100 */
[----:B------:R-:W-:-:S04]  /*06e0*/  FFMA R2, R2, R3, R2 ;  /* 0x0000000302027223 */ /* 0x000fc80000000002 */
[----:B------:R-:W-:Y:S01]  /*06f0*/  FFMA R3, R2, 1.84467440737095516160e+19, RZ ;  /* 0x5f80000002037823 */ /* 0x000fe200000000ff */
[----:B------:R-:W-:Y:S06]  /*0700*/  BRA `(.L_x_7) ;  /* 0x0000000000887947 */ /* 0x000fec0003800000 */
.L_x_6:
[----:B------:R-:W-:-:S04]  /*0710*/  IADD3 R19, PT, PT, R3, -0xfd, RZ ;  /* 0xffffff0303137810 */ /* 0x000fc80007ffe0ff */
[----:B------:R-:W-:-:S13]  /*0720*/  ISETP.GT.U32.AND P0, PT, R19, 0x1, PT ;  /* 0x000000011300780c */ /* 0x000fda0003f04070 */
[----:B------:R-:W-:Y:S05]  /*0730*/  @P0 BRA `(.L_x_8) ;  /* 0x0000000000780947 */ /* 0x000fea0003800000 */
[----:B------:R-:W-:Y:S01]  /*0740*/  LOP3.LUT R20, R2, 0x7fffff, RZ, 0xc0, !PT ;  /* 0x007fffff02147812 */ /* 0x000fe200078ec0ff */
[----:B------:R-:W-:Y:S01]  /*0750*/  HFMA2 R24, -RZ, RZ, 0, 1.78813934326171875e-07 ;  /* 0x00000003ff187431 */ /* 0x000fe200000001ff */
[----:B------:R-:W-:Y:S02]  /*0760*/  IADD3 R3, PT, PT, R3, -0xfc, RZ ;  /* 0xffffff0403037810 */ /* 0x000fe40007ffe0ff */
[----:B------:R-:W-:-:S04]  /*0770*/  LOP3.LUT R20, R20, 0x3f800000, RZ, 0xfc, !PT ;  /* 0x3f80000014147812 */ /* 0x000fc800078efcff */
[----:B------:R-:W0:Y:S01]  /*0780*/  MUFU.RCP R21, R20 ;  /* 0x0000001400157308 */ /* 0x000e220000001000 */
[----:B------:R-:W-:Y:S01]  /*0790*/  SHF.L.U32 R25, R24, R19, RZ ;  /* 0x0000001318197219 */ /* 0x000fe200000006ff */
[----:B0-----:R-:W-:-:S04]  /*07a0*/  FFMA R22, R20, R21, -1 ;  /* 0xbf80000014167423 */ /* 0x001fc80000000015 */
[----:B------:R-:W-:-:S04]  /*07b0*/  FADD.FTZ R22, -R22, -RZ ;  /* 0x800000ff16167221 */ /* 0x000fc80000010100 */
[CCC-:B------:R-:W-:Y:S01]  /*07c0*/  FFMA.RM R23, R21.reuse, R22.reuse, R21.reuse ;  /* 0x0000001615177223 */ /* 0x1c0fe20000004015 */
[----:B------:R-:W-:-:S04]  /*07d0*/  FFMA.RP R22, R21, R22, R21 ;  /* 0x0000001615167223 */ /* 0x000fc80000008015 */
[C---:B------:R-:W-:Y:S02]  /*07e0*/  LOP3.LUT R21, R23.reuse, 0x7fffff, RZ, 0xc0, !PT ;  /* 0x007fffff17157812 */ /* 0x040fe400078ec0ff */
[----:B------:R-:W-:Y:S02]  /*07f0*/  FSETP.NEU.FTZ.AND P0, PT, R23, R22, PT ;  /* 0x000000161700720b */ /* 0x000fe40003f1d000 */
[----:B------:R-:W-:Y:S02]  /*0800*/  LOP3.LUT R22, R21, 0x800000, RZ, 0xfc, !PT ;  /* 0x0080000015167812 */ /* 0x000fe400078efcff */
[----:B------:R-:W-:Y:S02]  /*0810*/  SEL R21, RZ, 0xffffffff, !P0 ;  /* 0xffffffffff157807 */ /* 0x000fe40004000000 */
[----:B------:R-:W-:Y:S02]  /*0820*/  LOP3.LUT R20, R25, R22, RZ, 0xc0, !PT ;  /* 0x0000001619147212 */ /* 0x000fe400078ec0ff */
[----:B------:R-:W-:-:S02]  /*0830*/  IADD3 R21, PT, PT, -R21, RZ, RZ ;  /* 0x000000ff15157210 */ /* 0x000fc40007ffe1ff */
[-C--:B------:R-:W-:Y:S02]  /*0840*/  SHF.R.U32.HI R20, RZ, R19.reuse, R20 ;  /* 0x00000013ff147219 */ /* 0x080fe40000011614 */
[--C-:B------:R-:W-:Y:S02]  /*0850*/  LOP3.LUT P1, RZ, R21, R19, R22.reuse, 0xf8, !PT ;  /* 0x0000001315ff7212 */ /* 0x100fe4000782f816 */
[C---:B------:R-:W-:Y:S02]  /*0860*/  LOP3.LUT P0, RZ, R20.reuse, 0x1, RZ, 0xc0, !PT ;  /* 0x0000000114ff7812 */ /* 0x040fe4000780c0ff */
[----:B------:R-:W-:Y:S02]  /*0870*/  LOP3.LUT P2, RZ, R20, 0x2, RZ, 0xc0, !PT ;  /* 0x0000000214ff7812 */ /* 0x000fe4000784c0ff */
[----:B------:R-:W-:Y:S02]  /*0880*/  SHF.R.U32.HI R3, RZ, R3, R22 ;  /* 0x00000003ff037219 */ /* 0x000fe40000011616 */
[----:B------:R-:W-:-:S02]  /*0890*/  PLOP3.LUT P0, PT, P0, P1, P2, 0xe0, 0x0 ;  /* 0x000000000000781c */ /* 0x000fc40000703c20 */
[----:B------:R-:W-:Y:S02]  /*08a0*/  LOP3.LUT P1, RZ, R2, 0x7fffff, RZ, 0xc0, !PT ;  /* 0x007fffff02ff7812 */ /* 0x000fe4000782c0ff */
[----:B------:R-:W-:-:S04]  /*08b0*/  SEL R19, RZ, 0x1, !P0 ;  /* 0x00000001ff137807 */ /* 0x000fc80004000000 */
[----:B------:R-:W-:-:S04]  /*08c0*/  IADD3 R19, PT, PT, -R19, RZ, RZ ;  /* 0x000000ff13137210 */ /* 0x000fc80007ffe1ff */
[----:B------:R-:W-:-:S13]  /*08d0*/  ISETP.GE.AND P0, PT, R19, RZ, PT ;  /* 0x000000ff1300720c */ /* 0x000fda0003f06270 */
[----:B------:R-:W-:-:S04]  /*08e0*/  @!P0 IADD3 R3, PT, PT, R3, 0x1, RZ ;  /* 0x0000000103038810 */ /* 0x000fc80007ffe0ff */
[----:B------:R-:W-:-:S04]  /*08f0*/  @!P1 SHF.L.U32 R3, R3, 0x1, RZ ;  /* 0x0000000103039819 */ /* 0x000fc800000006ff */
[----:B------:R-:W-:Y:S01]  /*0900*/  LOP3.LUT R3, R3, 0x80000000, R2, 0xf8, !PT ;  /* 0x8000000003037812 */ /* 0x000fe200078ef802 */
[----:B------:R-:W-:Y:S06]  /*0910*/  BRA `(.L_x_7) ;  /* 0x0000000000047947 */ /* 0x000fec0003800000 */
.L_x_8:
[----:B------:R0:W1:Y:S02]  /*0920*/  MUFU.RCP R3, R2 ;  /* 0x0000000200037308 */ /* 0x0000640000001000 */
.L_x_7:
[----:B-1-3--:R-:W-:Y:S02]  /*0930*/  MOV R19, R3 ;  /* 0x0000000300137202 */ /* 0x00afe40000000f00 */
[----:B0-2---:R-:W-:Y:S02]  /*0940*/  MOV R2, R17 ;  /* 0x0000001100027202 */ /* 0x005fe40000000f00 */
[----:B------:R-:W-:-:S04]  /*0950*/  MOV R3, 0x0 ;  /* 0x0000000000037802 */ /* 0x000fc80000000f00 */
[----:B------:R-:W-:Y:S05]  /*0960*/  RET.REL.NODEC R2 `(_Z6tracerPfS_) ;  /* 0xfffffff402a47950 */ /* 0x000fea0003c3ffff */
.L_x_9:
        /* <DEDUP_REMOVED lines=9> */
.L_x_10:


//--------------------- .nv.global.init           --------------------------
	.section	.nv.global.init,"aw",@progbits
.nv.global.init:
	.type		$str,@object
	.size		$str,(.L_0 - $str)
$str:
        /*0000*/ 	.byte	0x62, 0x62, 0x00
.L_0:


//--------------------- .nv.shared.reserved.0     --------------------------
	.section	.nv.shared.reserved.0,"aw",@nobits
	.weak		__nv_reservedSMEM_offset_0_alias
	.size		__nv_reservedSMEM_offset_0_alias, 0, 64
	.other		__nv_reservedSMEM_offset_0_alias,@"STO_CUDA_RESERVED_SHARED STV_DEFAULT"
__nv_reservedSMEM_offset_0_alias:
	.zero		0
	.zero		64


//--------------------- .nv.constant0._Z5hellov   --------------------------
	.section	.nv.constant0._Z5hellov,"a",@progbits
	.sectionflags	@""
	.align	4
.nv.constant0._Z5hellov:
	.zero		896


//--------------------- .nv.constant0._Z6tracerPfS_ --------------------------
	.section	.nv.constant0._Z6tracerPfS_,"a",@progbits
	.sectionflags	@""
	.align	4
.nv.constant0._Z6tracerPfS_:
	.zero		912


//--------------------- SYMBOLS --------------------------

	.type		.nv.reservedSmem.offset0,@object
	.size		.nv.reservedSmem.offset0,0x4
	.type		vprintf,@function
